//
// Generated by NVIDIA NVVM Compiler
//
// Compiler Build ID: CL-36424714
// Cuda compilation tools, release 13.0, V13.0.88
// Based on NVVM 20.0.0
//

.version 9.0
.target sm_100
.address_size 64

	// .globl	_Z35convolution1d_tiles_constant_kernelPiS_
.const .align 4 .b8 Global_Mask[20];
// _ZZ35convolution1d_tiles_constant_kernelPiS_E4Tile has been demoted

.visible .entry _Z35convolution1d_tiles_constant_kernelPiS_(
	.param .u64 .ptr .align 1 _Z35convolution1d_tiles_constant_kernelPiS__param_0,
	.param .u64 .ptr .align 1 _Z35convolution1d_tiles_constant_kernelPiS__param_1
)
{
	.reg .pred 	%p<5>;
	.reg .b32 	%r<43>;
	.reg .b64 	%rd<13>;
	// demoted variable
	.shared .align 4 .b8 _ZZ35convolution1d_tiles_constant_kernelPiS_E4Tile[144];
	ld.param.u64 	%rd3, [_Z35convolution1d_tiles_constant_kernelPiS__param_0];
	ld.param.u64 	%rd2, [_Z35convolution1d_tiles_constant_kernelPiS__param_1];
	cvta.to.global.u64 	%rd1, %rd3;
	mov.u32 	%r11, %ctaid.x;
	mov.u32 	%r1, %ntid.x;
	mul.lo.s32 	%r12, %r11, %r1;
	mov.u32 	%r2, %tid.x;
	add.s32 	%r3, %r12, %r2;
	sub.s32 	%r13, %r12, %r1;
	add.s32 	%r4, %r13, %r2;
	add.s32 	%r14, %r1, -2;
	setp.lt.u32 	%p1, %r2, %r14;
	@%p1 bra 	$L__BB0_4;
	setp.lt.s32 	%p2, %r4, 0;
	mov.b32 	%r41, 0;
	@%p2 bra 	$L__BB0_3;
	mul.wide.u32 	%rd4, %r4, 4;
	add.s64 	%rd5, %rd1, %rd4;
	ld.global.u32 	%r41, [%rd5];
$L__BB0_3:
	sub.s32 	%r16, %r2, %r1;
	shl.b32 	%r17, %r16, 2;
	mov.u32 	%r18, _ZZ35convolution1d_tiles_constant_kernelPiS_E4Tile;
	add.s32 	%r19, %r18, %r17;
	st.shared.u32 	[%r19+8], %r41;
$L__BB0_4:
	mul.wide.u32 	%rd6, %r3, 4;
	add.s64 	%rd7, %rd1, %rd6;
	ld.global.u32 	%r20, [%rd7];
	shl.b32 	%r21, %r2, 2;
	mov.u32 	%r22, _ZZ35convolution1d_tiles_constant_kernelPiS_E4Tile;
	add.s32 	%r7, %r22, %r21;
	st.shared.u32 	[%r7+8], %r20;
	add.s32 	%r8, %r3, %r1;
	setp.gt.u32 	%p3, %r2, 1;
	@%p3 bra 	$L__BB0_8;
	setp.gt.s32 	%p4, %r8, 49999999;
	mov.b32 	%r42, 0;
	@%p4 bra 	$L__BB0_7;
	mul.wide.s32 	%rd8, %r8, 4;
	add.s64 	%rd9, %rd1, %rd8;
	ld.global.u32 	%r42, [%rd9];
$L__BB0_7:
	shl.b32 	%r24, %r1, 2;
	add.s32 	%r25, %r7, %r24;
	st.shared.u32 	[%r25+8], %r42;
$L__BB0_8:
	bar.sync 	0;
	ld.shared.u32 	%r26, [%r7];
	ld.const.u32 	%r27, [Global_Mask];
	mul.lo.s32 	%r28, %r27, %r26;
	ld.shared.u32 	%r29, [%r7+4];
	ld.const.u32 	%r30, [Global_Mask+4];
	mad.lo.s32 	%r31, %r30, %r29, %r28;
	ld.shared.u32 	%r32, [%r7+8];
	ld.const.u32 	%r33, [Global_Mask+8];
	mad.lo.s32 	%r34, %r33, %r32, %r31;
	ld.shared.u32 	%r35, [%r7+12];
	ld.const.u32 	%r36, [Global_Mask+12];
	mad.lo.s32 	%r37, %r36, %r35, %r34;
	ld.shared.u32 	%r38, [%r7+16];
	ld.const.u32 	%r39, [Global_Mask+16];
	mad.lo.s32 	%r40, %r39, %r38, %r37;
	cvta.to.global.u64 	%rd10, %rd2;
	add.s64 	%rd12, %rd10, %rd6;
	st.global.u32 	[%rd12], %r40;
	ret;

}
	// .globl	_Z38convolution1d_notile_noconstant_kernelPiS_
.visible .entry _Z38convolution1d_notile_noconstant_kernelPiS_(
	.param .u64 .ptr .align 1 _Z38convolution1d_notile_noconstant_kernelPiS__param_0,
	.param .u64 .ptr .align 1 _Z38convolution1d_notile_noconstant_kernelPiS__param_1
)
{
	.reg .pred 	%p<6>;
	.reg .b32 	%r<35>;
	.reg .b64 	%rd<17>;

	ld.param.u64 	%rd3, [_Z38convolution1d_notile_noconstant_kernelPiS__param_0];
	ld.param.u64 	%rd2, [_Z38convolution1d_notile_noconstant_kernelPiS__param_1];
	cvta.to.global.u64 	%rd1, %rd3;
	mov.u32 	%r17, %ctaid.x;
	mov.u32 	%r18, %ntid.x;
	mov.u32 	%r19, %tid.x;
	mad.lo.s32 	%r1, %r17, %r18, %r19;
	add.s32 	%r2, %r1, -2;
	setp.gt.u32 	%p1, %r2, 49999999;
	mov.b32 	%r31, 0;
	@%p1 bra 	$L__BB1_2;
	mul.wide.u32 	%rd4, %r2, 4;
	add.s64 	%rd5, %rd1, %rd4;
	ld.global.u32 	%r20, [%rd5];
	ld.const.u32 	%r21, [Global_Mask];
	mul.lo.s32 	%r31, %r21, %r20;
$L__BB1_2:
	add.s32 	%r5, %r1, -1;
	setp.gt.u32 	%p2, %r5, 49999999;
	@%p2 bra 	$L__BB1_4;
	mul.wide.u32 	%rd6, %r5, 4;
	add.s64 	%rd7, %rd1, %rd6;
	ld.global.u32 	%r22, [%rd7];
	ld.const.u32 	%r23, [Global_Mask+4];
	mad.lo.s32 	%r31, %r23, %r22, %r31;
$L__BB1_4:
	setp.gt.u32 	%p3, %r1, 49999999;
	@%p3 bra 	$L__BB1_6;
	mul.wide.u32 	%rd8, %r1, 4;
	add.s64 	%rd9, %rd1, %rd8;
	ld.global.u32 	%r24, [%rd9];
	ld.const.u32 	%r25, [Global_Mask+8];
	mad.lo.s32 	%r31, %r25, %r24, %r31;
$L__BB1_6:
	add.s32 	%r10, %r1, 1;
	setp.gt.u32 	%p4, %r10, 49999999;
	@%p4 bra 	$L__BB1_8;
	mul.wide.u32 	%rd10, %r10, 4;
	add.s64 	%rd11, %rd1, %rd10;
	ld.global.u32 	%r26, [%rd11];
	ld.const.u32 	%r27, [Global_Mask+12];
	mad.lo.s32 	%r31, %r27, %r26, %r31;
$L__BB1_8:
	add.s32 	%r13, %r1, 2;
	setp.gt.u32 	%p5, %r13, 49999999;
	@%p5 bra 	$L__BB1_10;
	mul.wide.u32 	%rd12, %r13, 4;
	add.s64 	%rd13, %rd1, %rd12;
	ld.global.u32 	%r28, [%rd13];
	ld.const.u32 	%r29, [Global_Mask+16];
	mad.lo.s32 	%r31, %r29, %r28, %r31;
$L__BB1_10:
	cvta.to.global.u64 	%rd14, %rd2;
	mul.wide.u32 	%rd15, %r1, 4;
	add.s64 	%rd16, %rd14, %rd15;
	st.global.u32 	[%rd16], %r31;
	ret;

}


// ===== COMPILED SASS (sm_100) =====

	.target	sm_100

	.elftype	@"ET_EXEC"


//--------------------- .note.nv.tkinfo           --------------------------
	.section	.note.nv.tkinfo,"",@"SHT_NOTE"
	.sectionflags	@"SHF_NOTE_NV_TKINFO"
	.tkinfo
        /*0018*/ 	.word	0x00000002
        /*0030*/ 	.string	""
        /*0030*/ 	.string	"ptxas"
        /*0030*/ 	.string	"Cuda compilation tools, release 13.0, V13.0.88"
        /*0030*/ 	.string	"Build cuda_13.0.r13.0/compiler.36424714_0"
        /*0030*/ 	.string	"-arch sm_100 -m 64 "



//--------------------- .note.nv.cuinfo           --------------------------
	.section	.note.nv.cuinfo,"",@"SHT_NOTE"
	.sectionflags	@"SHF_NOTE_NV_CUINFO"
        /*0018*/ 	.short	0x0002
        /*001a*/ 	.short	0x0064
        /*001c*/ 	.short	0x0082
	.zero		2


//--------------------- .nv.info                  --------------------------
	.section	.nv.info,"",@"SHT_CUDA_INFO"
	.align	4


	//----- nvinfo : EIATTR_REGCOUNT
	.align		4
        /*0000*/ 	.byte	0x04, 0x2f
        /*0002*/ 	.short	(.L_2 - .L_1)
	.align		4
.L_1:
        /*0004*/ 	.word	index@(_Z35convolution1d_tiles_constant_kernelPiS_)
        /*0008*/ 	.word	0x00000012


	//----- nvinfo : EIATTR_FRAME_SIZE
	.align		4
.L_2:
        /*000c*/ 	.byte	0x04, 0x11
        /*000e*/ 	.short	(.L_4 - .L_3)
	.align		4
.L_3:
        /*0010*/ 	.word	index@(_Z35convolution1d_tiles_constant_kernelPiS_)
        /*0014*/ 	.word	0x00000000


	//----- nvinfo : EIATTR_REGCOUNT
	.align		4
.L_4:
        /*0018*/ 	.byte	0x04, 0x2f
        /*001a*/ 	.short	(.L_6 - .L_5)
	.align		4
.L_5:
        /*001c*/ 	.word	index@(_Z38convolution1d_notile_noconstant_kernelPiS_)
        /*0020*/ 	.word	0x00000016


	//----- nvinfo : EIATTR_FRAME_SIZE
	.align		4
.L_6:
        /*0024*/ 	.byte	0x04, 0x11
        /*0026*/ 	.short	(.L_8 - .L_7)
	.align		4
.L_7:
        /*0028*/ 	.word	index@(_Z38convolution1d_notile_noconstant_kernelPiS_)
        /*002c*/ 	.word	0x00000000


	//----- nvinfo : EIATTR_MIN_STACK_SIZE
	.align		4
.L_8:
        /*0030*/ 	.byte	0x04, 0x12
        /*0032*/ 	.short	(.L_10 - .L_9)
	.align		4
.L_9:
        /*0034*/ 	.word	index@(_Z38convolution1d_notile_noconstant_kernelPiS_)
        /*0038*/ 	.word	0x00000000


	//----- nvinfo : EIATTR_MIN_STACK_SIZE
	.align		4
.L_10:
        /*003c*/ 	.byte	0x04, 0x12
        /*003e*/ 	.short	(.L_12 - .L_11)
	.align		4
.L_11:
        /*0040*/ 	.word	index@(_Z35convolution1d_tiles_constant_kernelPiS_)
        /*0044*/ 	.word	0x00000000
.L_12:


//--------------------- .nv.compat                --------------------------
	.section	.nv.compat,"",@"SHT_CUDA_COMPAT_INFO"
	.align	4
        /*0000*/ 	.byte	0x02, 0x09, 0x00, 0x00, 0x02, 0x02, 0x01, 0x00, 0x02, 0x05, 0x05, 0x00, 0x03, 0x07, 0x01, 0x01
        /*0010*/ 	.byte	0x02, 0x03, 0x00, 0x00, 0x02, 0x06, 0x01, 0x00, 0x04, 0x0b, 0x08, 0x00, 0x09, 0x00, 0x00, 0x00
        /*0020*/ 	.byte	0x00, 0x00, 0x00, 0x00


//--------------------- .nv.info._Z38convolution1d_notile_noconstant_kernelPiS_ --------------------------
	.section	.nv.info._Z38convolution1d_notile_noconstant_kernelPiS_,"",@"SHT_CUDA_INFO"
	.sectionflags	@""
	.align	4


	//----- nvinfo : EIATTR_CUDA_API_VERSION
	.align		4
        /*0000*/ 	.byte	0x04, 0x37
        /*0002*/ 	.short	(.L_14 - .L_13)
.L_13:
        /*0004*/ 	.word	0x00000082


	//----- nvinfo : EIATTR_KPARAM_INFO
	.align		4
.L_14:
        /*0008*/ 	.byte	0x04, 0x17
        /*000a*/ 	.short	(.L_16 - .L_15)
.L_15:
        /*000c*/ 	.word	0x00000000
        /*0010*/ 	.short	0x0001
        /*0012*/ 	.short	0x0008
        /*0014*/ 	.byte	0x00, 0xf5, 0x21, 0x00


	//----- nvinfo : EIATTR_KPARAM_INFO
	.align		4
.L_16:
        /*0018*/ 	.byte	0x04, 0x17
        /*001a*/ 	.short	(.L_18 - .L_17)
.L_17:
        /*001c*/ 	.word	0x00000000
        /*0020*/ 	.short	0x0000
        /*0022*/ 	.short	0x0000
        /*0024*/ 	.byte	0x00, 0xf5, 0x21, 0x00


	//----- nvinfo : EIATTR_SPARSE_MMA_MASK
	.align		4
.L_18:
        /*0028*/ 	.byte	0x03, 0x50
        /*002a*/ 	.short	0x0000


	//----- nvinfo : EIATTR_MAXREG_COUNT
	.align		4
        /*002c*/ 	.byte	0x03, 0x1b
        /*002e*/ 	.short	0x00ff


	//----- nvinfo : EIATTR_MERCURY_ISA_VERSION
	.align		4
        /*0030*/ 	.byte	0x03, 0x5f
        /*0032*/ 	.short	0x0101


	//----- nvinfo : EIATTR_VRC_CTA_INIT_COUNT
	.align		4
        /*0034*/ 	.byte	0x02, 0x4a
	.zero		1
	.zero		1


	//----- nvinfo : EIATTR_EXIT_INSTR_OFFSETS
	.align		4
        /*0038*/ 	.byte	0x04, 0x1c
        /*003a*/ 	.short	(.L_20 - .L_19)


	//   ....[0]....
.L_19:
        /*003c*/ 	.word	0x000002c0


	//----- nvinfo : EIATTR_CBANK_PARAM_SIZE
	.align		4
.L_20:
        /*0040*/ 	.byte	0x03, 0x19
        /*0042*/ 	.short	0x0010


	//----- nvinfo : EIATTR_PARAM_CBANK
	.align		4
        /*0044*/ 	.byte	0x04, 0x0a
        /*0046*/ 	.short	(.L_22 - .L_21)
	.align		4
.L_21:
        /*0048*/ 	.word	index@(.nv.constant0._Z38convolution1d_notile_noconstant_kernelPiS_)
        /*004c*/ 	.short	0x0380
        /*004e*/ 	.short	0x0010


	//----- nvinfo : EIATTR_SW_WAR
	.align		4
.L_22:
        /*0050*/ 	.byte	0x04, 0x36
        /*0052*/ 	.short	(.L_24 - .L_23)
.L_23:
        /*0054*/ 	.word	0x00000008
.L_24:


//--------------------- .nv.info._Z35convolution1d_tiles_constant_kernelPiS_ --------------------------
	.section	.nv.info._Z35convolution1d_tiles_constant_kernelPiS_,"",@"SHT_CUDA_INFO"
	.sectionflags	@""
	.align	4


	//----- nvinfo : EIATTR_CUDA_API_VERSION
	.align		4
        /*0000*/ 	.byte	0x04, 0x37
        /*0002*/ 	.short	(.L_26 - .L_25)
.L_25:
        /*0004*/ 	.word	0x00000082


	//----- nvinfo : EIATTR_KPARAM_INFO
	.align		4
.L_26:
        /*0008*/ 	.byte	0x04, 0x17
        /*000a*/ 	.short	(.L_28 - .L_27)
.L_27:
        /*000c*/ 	.word	0x00000000
        /*0010*/ 	.short	0x0001
        /*0012*/ 	.short	0x0008
        /*0014*/ 	.byte	0x00, 0xf5, 0x21, 0x00


	//----- nvinfo : EIATTR_KPARAM_INFO
	.align		4
.L_28:
        /*0018*/ 	.byte	0x04, 0x17
        /*001a*/ 	.short	(.L_30 - .L_29)
.L_29:
        /*001c*/ 	.word	0x00000000
        /*0020*/ 	.short	0x0000
        /*0022*/ 	.short	0x0000
        /*0024*/ 	.byte	0x00, 0xf5, 0x21, 0x00


	//----- nvinfo : EIATTR_SPARSE_MMA_MASK
	.align		4
.L_30:
        /*0028*/ 	.byte	0x03, 0x50
        /*002a*/ 	.short	0x0000


	//----- nvinfo : EIATTR_MAXREG_COUNT
	.align		4
        /*002c*/ 	.byte	0x03, 0x1b
        /*002e*/ 	.short	0x00ff


	//----- nvinfo : EIATTR_NUM_BARRIERS
	.align		4
        /*0030*/ 	.byte	0x02, 0x4c
        /*0032*/ 	.byte	0x01
	.zero		1


	//----- nvinfo : EIATTR_MERCURY_ISA_VERSION
	.align		4
        /*0034*/ 	.byte	0x03, 0x5f
        /*0036*/ 	.short	0x0101


	//----- nvinfo : EIATTR_VRC_CTA_INIT_COUNT
	.align		4
        /*0038*/ 	.byte	0x02, 0x4a
	.zero		1
	.zero		1


	//----- nvinfo : EIATTR_EXIT_INSTR_OFFSETS
	.align		4
        /*003c*/ 	.byte	0x04, 0x1c
        /*003e*/ 	.short	(.L_32 - .L_31)


	//   ....[0]....
.L_31:
        /*0040*/ 	.word	0x000003e0


	//----- nvinfo : EIATTR_CRS_STACK_SIZE
	.align		4
.L_32:
        /*0044*/ 	.byte	0x04, 0x1e
        /*0046*/ 	.short	(.L_34 - .L_33)
.L_33:
        /*0048*/ 	.word	0x00000000


	//----- nvinfo : EIATTR_CBANK_PARAM_SIZE
	.align		4
.L_34:
        /*004c*/ 	.byte	0x03, 0x19
        /*004e*/ 	.short	0x0010


	//----- nvinfo : EIATTR_PARAM_CBANK
	.align		4
        /*0050*/ 	.byte	0x04, 0x0a
        /*0052*/ 	.short	(.L_36 - .L_35)
	.align		4
.L_35:
        /*0054*/ 	.word	index@(.nv.constant0._Z35convolution1d_tiles_constant_kernelPiS_)
        /*0058*/ 	.short	0x0380
        /*005a*/ 	.short	0x0010


	//----- nvinfo : EIATTR_SW_WAR
	.align		4
.L_36:
        /*005c*/ 	.byte	0x04, 0x36
        /*005e*/ 	.short	(.L_38 - .L_37)
.L_37:
        /*0060*/ 	.word	0x00000008
.L_38:


//--------------------- .nv.callgraph             --------------------------
	.section	.nv.callgraph,"",@"SHT_CUDA_CALLGRAPH"
	.align	4
	.sectionentsize	8
	.align		4
        /*0000*/ 	.word	0x00000000
	.align		4
        /*0004*/ 	.word	0xffffffff
	.align		4
        /*0008*/ 	.word	0x00000000
	.align		4
        /*000c*/ 	.word	0xfffffffe
	.align		4
        /*0010*/ 	.word	0x00000000
	.align		4
        /*0014*/ 	.word	0xfffffffd
	.align		4
        /*0018*/ 	.word	0x00000000
	.align		4
        /*001c*/ 	.word	0xfffffffc


//--------------------- .nv.constant3             --------------------------
	.section	.nv.constant3,"a",@progbits
	.align	4
.nv.constant3:
	.type		Global_Mask,@object
	.size		Global_Mask,(.L_0 - Global_Mask)
Global_Mask:
	.zero		20
.L_0:


//--------------------- .text._Z38convolution1d_notile_noconstant_kernelPiS_ --------------------------
	.section	.text._Z38convolution1d_notile_noconstant_kernelPiS_,"ax",@progbits
	.align	128
        .global         _Z38convolution1d_notile_noconstant_kernelPiS_
        .type           _Z38convolution1d_notile_noconstant_kernelPiS_,@function
        .size           _Z38convolution1d_notile_noconstant_kernelPiS_,(.L_x_8 - _Z38convolution1d_notile_noconstant_kernelPiS_)
        .other          _Z38convolution1d_notile_noconstant_kernelPiS_,@"STO_CUDA_ENTRY STV_DEFAULT"
_Z38convolution1d_notile_noconstant_kernelPiS_:
.text._Z38convolution1d_notile_noconstant_kernelPiS_:
[----:B------:R-:W-:Y:S01]  /*0000*/  LDC R1, c[0x0][0x37c] ;  /* 0x0000df00ff017b82 */ /* 0x000fe20000000800 */
[----:B------:R-:W0:Y:S07]  /*0010*/  S2R R3, SR_TID.X ;  /* 0x0000000000037919 */ /* 0x000e2e0000002100 */
[----:B------:R-:W0:Y:S08]  /*0020*/  S2UR UR4, SR_CTAID.X ;  /* 0x00000000000479c3 */ /* 0x000e300000002500 */
[----:B------:R-:W0:Y:S02]  /*0030*/  LDC R0, c[0x0][0x360] ;  /* 0x0000d800ff007b82 */ /* 0x000e240000000800 */
[----:B0-----:R-:W-:Y:S01]  /*0040*/  IMAD R0, R0, UR4, R3 ;  /* 0x0000000400007c24 */ /* 0x001fe2000f8e0203 */
[----:B------:R-:W0:Y:S04]  /*0050*/  LDCU.64 UR4, c[0x0][0x358] ;  /* 0x00006b00ff0477ac */ /* 0x000e280008000a00 */
[----:B------:R-:W-:-:S02]  /*0060*/  IADD3 R13, PT, PT, R0, -0x2, RZ ;  /* 0xfffffffe000d7810 */ /* 0x000fc40007ffe0ff */
[C---:B------:R-:W-:Y:S02]  /*0070*/  IADD3 R15, PT, PT, R0.reuse, -0x1, RZ ;  /* 0xffffffff000f7810 */ /* 0x040fe40007ffe0ff */
[----:B------:R-:W-:Y:S02]  /*0080*/  ISETP.GT.U32.AND P0, PT, R13, 0x2faf07f, PT ;  /* 0x02faf07f0d00780c */ /* 0x000fe40003f04070 */
[----:B------:R-:W-:Y:S02]  /*0090*/  ISETP.GT.U32.AND P1, PT, R15, 0x2faf07f, PT ;  /* 0x02faf07f0f00780c */ /* 0x000fe40003f24070 */
[C---:B------:R-:W-:Y:S02]  /*00a0*/  ISETP.GT.U32.AND P2, PT, R0.reuse, 0x2faf07f, PT ;  /* 0x02faf07f0000780c */ /* 0x040fe40003f44070 */
[C---:B------:R-:W-:Y:S02]  /*00b0*/  IADD3 R17, PT, PT, R0.reuse, 0x1, RZ ;  /* 0x0000000100117810 */ /* 0x040fe40007ffe0ff */
[----:B------:R-:W-:-:S02]  /*00c0*/  IADD3 R19, PT, PT, R0, 0x2, RZ ;  /* 0x0000000200137810 */ /* 0x000fc40007ffe0ff */
[----:B------:R-:W-:Y:S02]  /*00d0*/  ISETP.GT.U32.AND P3, PT, R17, 0x2faf07f, PT ;  /* 0x02faf07f1100780c */ /* 0x000fe40003f64070 */
[----:B------:R-:W-:Y:S01]  /*00e0*/  ISETP.GT.U32.AND P4, PT, R19, 0x2faf07f, PT ;  /* 0x02faf07f1300780c */ /* 0x000fe20003f84070 */
[----:B------:R-:W1:Y:S08]  /*00f0*/  @!P0 LDC.64 R6, c[0x0][0x380] ;  /* 0x0000e000ff068b82 */ /* 0x000e700000000a00 */
[----:B------:R-:W2:Y:S08]  /*0100*/  @!P1 LDC.64 R8, c[0x0][0x380] ;  /* 0x0000e000ff089b82 */ /* 0x000eb00000000a00 */
[----:B------:R-:W3:Y:S08]  /*0110*/  @!P2 LDC.64 R10, c[0x0][0x380] ;  /* 0x0000e000ff0aab82 */ /* 0x000ef00000000a00 */
[----:B------:R-:W4:Y:S01]  /*0120*/  @!P3 LDC.64 R4, c[0x0][0x380] ;  /* 0x0000e000ff04bb82 */ /* 0x000f220000000a00 */
[----:B-1----:R-:W-:-:S06]  /*0130*/  @!P0 IMAD.WIDE.U32 R6, R13, 0x4, R6 ;  /* 0x000000040d068825 */ /* 0x002fcc00078e0006 */
[----:B0-----:R0:W5:Y:S01]  /*0140*/  @!P0 LDG.E R6, desc[UR4][R6.64] ;  /* 0x0000000406068981 */ /* 0x001162000c1e1900 */
[----:B------:R-:W1:Y:S01]  /*0150*/  @!P4 LDC.64 R2, c[0x0][0x380] ;  /* 0x0000e000ff02cb82 */ /* 0x000e620000000a00 */
[----:B--2---:R-:W-:-:S06]  /*0160*/  @!P1 IMAD.WIDE.U32 R8, R15, 0x4, R8 ;  /* 0x000000040f089825 */ /* 0x004fcc00078e0008 */
[----:B------:R2:W5:Y:S01]  /*0170*/  @!P1 LDG.E R8, desc[UR4][R8.64] ;  /* 0x0000000408089981 */ /* 0x000562000c1e1900 */
[----:B---3--:R-:W-:Y:S01]  /*0180*/  @!P2 IMAD.WIDE.U32 R10, R0, 0x4, R10 ;  /* 0x00000004000aa825 */ /* 0x008fe200078e000a */
[----:B------:R-:W5:Y:S05]  /*0190*/  @!P0 LDC R15, c[0x3][RZ] ;  /* 0x00c00000ff0f8b82 */ /* 0x000f6a0000000800 */
[----:B------:R-:W3:Y:S01]  /*01a0*/  @!P2 LDG.E R10, desc[UR4][R10.64] ;  /* 0x000000040a0aa981 */ /* 0x000ee2000c1e1900 */
[----:B----4-:R-:W-:Y:S02]  /*01b0*/  @!P3 IMAD.WIDE.U32 R4, R17, 0x4, R4 ;  /* 0x000000041104b825 */ /* 0x010fe400078e0004 */
[----:B------:R-:W4:Y:S04]  /*01c0*/  @!P1 LDC R16, c[0x3][0x4] ;  /* 0x00c00100ff109b82 */ /* 0x000f280000000800 */
[----:B------:R-:W3:Y:S01]  /*01d0*/  @!P3 LDG.E R4, desc[UR4][R4.64] ;  /* 0x000000040404b981 */ /* 0x000ee2000c1e1900 */
[----:B-1----:R-:W-:-:S03]  /*01e0*/  @!P4 IMAD.WIDE.U32 R2, R19, 0x4, R2 ;  /* 0x000000041302c825 */ /* 0x002fc600078e0002 */
[----:B------:R-:W3:Y:S02]  /*01f0*/  @!P2 LDC R17, c[0x3][0x8] ;  /* 0x00c00200ff11ab82 */ /* 0x000ee40000000800 */
[----:B------:R1:W3:Y:S06]  /*0200*/  @!P4 LDG.E R14, desc[UR4][R2.64] ;  /* 0x00000004020ec981 */ /* 0x0002ec000c1e1900 */
[----:B------:R-:W3:Y:S01]  /*0210*/  @!P3 LDC R18, c[0x3][0xc] ;  /* 0x00c00300ff12bb82 */ /* 0x000ee20000000800 */
[----:B0-----:R-:W-:-:S07]  /*0220*/  HFMA2 R7, -RZ, RZ, 0, 0 ;  /* 0x00000000ff077431 */ /* 0x001fce00000001ff */
[----:B------:R-:W1:Y:S08]  /*0230*/  LDC.64 R12, c[0x0][0x388] ;  /* 0x0000e200ff0c7b82 */ /* 0x000e700000000a00 */
[----:B--2---:R-:W0:Y:S01]  /*0240*/  @!P4 LDC R9, c[0x3][0x10] ;  /* 0x00c00400ff09cb82 */ /* 0x004e220000000800 */
[----:B-1----:R-:W-:-:S04]  /*0250*/  IMAD.WIDE.U32 R2, R0, 0x4, R12 ;  /* 0x0000000400027825 */ /* 0x002fc800078e000c */
[----:B-----5:R-:W-:-:S04]  /*0260*/  @!P0 IMAD R7, R6, R15, RZ ;  /* 0x0000000f06078224 */ /* 0x020fc800078e02ff */
[----:B----4-:R-:W-:-:S04]  /*0270*/  @!P1 IMAD R7, R8, R16, R7 ;  /* 0x0000001008079224 */ /* 0x010fc800078e0207 */
[----:B---3--:R-:W-:-:S04]  /*0280*/  @!P2 IMAD R7, R10, R17, R7 ;  /* 0x000000110a07a224 */ /* 0x008fc800078e0207 */
[----:B------:R-:W-:-:S04]  /*0290*/  @!P3 IMAD R7, R4, R18, R7 ;  /* 0x000000120407b224 */ /* 0x000fc800078e0207 */
[----:B0-----:R-:W-:-:S05]  /*02a0*/  @!P4 IMAD R7, R14, R9, R7 ;  /* 0x000000090e07c224 */ /* 0x001fca00078e0207 */
[----:B------:R-:W-:Y:S01]  /*02b0*/  STG.E desc[UR4][R2.64], R7 ;  /* 0x0000000702007986 */ /* 0x000fe2000c101904 */
[----:B------:R-:W-:Y:S05]  /*02c0*/  EXIT ;  /* 0x000000000000794d */ /* 0x000fea0003800000 */
.L_x_0:
[----:B------:R-:W-:-:S00]  /*02d0*/  BRA `(.L_x_0) ;  /* 0xfffffffc00fc7947 */ /* 0x000fc0000383ffff */
[----:B------:R-:W-:-:S00]  /*02e0*/  NOP ;  /* 0x0000000000007918 */ /* 0x000fc00000000000 */
        /* <DEDUP_REMOVED lines=9> */
.L_x_8:


//--------------------- .text._Z35convolution1d_tiles_constant_kernelPiS_ --------------------------
	.section	.text._Z35convolution1d_tiles_constant_kernelPiS_,"ax",@progbits
	.align	128
        .global         _Z35convolution1d_tiles_constant_kernelPiS_
        .type           _Z35convolution1d_tiles_constant_kernelPiS_,@function
        .size           _Z35convolution1d_tiles_constant_kernelPiS_,(.L_x_9 - _Z35convolution1d_tiles_constant_kernelPiS_)
        .other          _Z35convolution1d_tiles_constant_kernelPiS_,@"STO_CUDA_ENTRY STV_DEFAULT"
_Z35convolution1d_tiles_constant_kernelPiS_:
.text._Z35convolution1d_tiles_constant_kernelPiS_:
[----:B------:R-:W-:Y:S01]  /*0000*/  LDC R1, c[0x0][0x37c] ;  /* 0x0000df00ff017b82 */ /* 0x000fe20000000800 */
[----:B------:R-:W0:Y:S07]  /*0010*/  S2R R11, SR_TID.X ;  /* 0x00000000000b7919 */ /* 0x000e2e0000002100 */
[----:B------:R-:W0:Y:S01]  /*0020*/  S2UR UR8, SR_CTAID.X ;  /* 0x00000000000879c3 */ /* 0x000e220000002500 */
[----:B------:R-:W1:Y:S07]  /*0030*/  LDCU.64 UR6, c[0x0][0x358] ;  /* 0x00006b00ff0677ac */ /* 0x000e6e0008000a00 */
[----:B------:R-:W0:Y:S08]  /*0040*/  LDC R10, c[0x0][0x360] ;  /* 0x0000d800ff0a7b82 */ /* 0x000e300000000800 */
[----:B------:R-:W2:Y:S01]  /*0050*/  LDC.64 R2, c[0x0][0x380] ;  /* 0x0000e000ff027b82 */ /* 0x000ea20000000a00 */
[----:B0-----:R-:W-:-:S04]  /*0060*/  IMAD R5, R10, UR8, R11 ;  /* 0x000000080a057c24 */ /* 0x001fc8000f8e020b */
[----:B--2---:R-:W-:-:S05]  /*0070*/  IMAD.WIDE.U32 R6, R5, 0x4, R2 ;  /* 0x0000000405067825 */ /* 0x004fca00078e0002 */
[----:B-1----:R0:W5:Y:S01]  /*0080*/  LDG.E R8, desc[UR6][R6.64] ;  /* 0x0000000606087981 */ /* 0x002162000c1e1900 */
[----:B------:R-:W-:Y:S01]  /*0090*/  IADD3 R0, PT, PT, R10, -0x2, RZ ;  /* 0xfffffffe0a007810 */ /* 0x000fe20007ffe0ff */
[----:B------:R-:W-:Y:S03]  /*00a0*/  BSSY.RECONVERGENT B0, `(.L_x_1) ;  /* 0x0000010000007945 */ /* 0x000fe60003800200 */
[----:B------:R-:W-:-:S13]  /*00b0*/  ISETP.GE.U32.AND P0, PT, R11, R0, PT ;  /* 0x000000000b00720c */ /* 0x000fda0003f06070 */
[----:B0-----:R-:W-:Y:S05]  /*00c0*/  @!P0 BRA `(.L_x_2) ;  /* 0x0000000000348947 */ /* 0x001fea0003800000 */
[----:B------:R-:W-:-:S05]  /*00d0*/  IMAD R0, R10, UR8, -R10 ;  /* 0x000000080a007c24 */ /* 0x000fca000f8e0a0a */
[----:B------:R-:W-:Y:S01]  /*00e0*/  IADD3 R9, PT, PT, R0, R11, RZ ;  /* 0x0000000b00097210 */ /* 0x000fe20007ffe0ff */
[----:B------:R-:W-:-:S03]  /*00f0*/  HFMA2 R0, -RZ, RZ, 0, 0 ;  /* 0x00000000ff007431 */ /* 0x000fc600000001ff */
[----:B------:R-:W-:-:S13]  /*0100*/  ISETP.GE.AND P0, PT, R9, RZ, PT ;  /* 0x000000ff0900720c */ /* 0x000fda0003f06270 */
[----:B------:R-:W0:Y:S02]  /*0110*/  @P0 LDC.64 R6, c[0x0][0x380] ;  /* 0x0000e000ff060b82 */ /* 0x000e240000000a00 */
[----:B0-----:R-:W-:-:S05]  /*0120*/  @P0 IMAD.WIDE.U32 R6, R9, 0x4, R6 ;  /* 0x0000000409060825 */ /* 0x001fca00078e0006 */
[----:B------:R-:W2:Y:S01]  /*0130*/  @P0 LDG.E R0, desc[UR6][R6.64] ;  /* 0x0000000606000981 */ /* 0x000ea2000c1e1900 */
[----:B------:R-:W0:Y:S01]  /*0140*/  S2UR UR5, SR_CgaCtaId ;  /* 0x00000000000579c3 */ /* 0x000e220000008800 */
[----:B------:R-:W-:Y:S01]  /*0150*/  UMOV UR4, 0x400 ;  /* 0x0000040000047882 */ /* 0x000fe20000000000 */
[----:B------:R-:W-:Y:S01]  /*0160*/  IADD3 R4, PT, PT, -R10, R11, RZ ;  /* 0x0000000b0a047210 */ /* 0x000fe20007ffe1ff */
[----:B0-----:R-:W-:-:S06]  /*0170*/  ULEA UR4, UR5, UR4, 0x18 ;  /* 0x0000000405047291 */ /* 0x001fcc000f8ec0ff */
[----:B------:R-:W-:-:S05]  /*0180*/  LEA R9, R4, UR4, 0x2 ;  /* 0x0000000404097c11 */ /* 0x000fca000f8e10ff */
[----:B--2---:R0:W-:Y:S02]  /*0190*/  STS [R9+0x8], R0 ;  /* 0x0000080009007388 */ /* 0x0041e40000000800 */
.L_x_2:
[----:B------:R-:W-:Y:S05]  /*01a0*/  BSYNC.RECONVERGENT B0 ;  /* 0x0000000000007941 */ /* 0x000fea0003800200 */
.L_x_1:
[----:B------:R-:W1:Y:S01]  /*01b0*/  S2UR UR5, SR_CgaCtaId ;  /* 0x00000000000579c3 */ /* 0x000e620000008800 */
[----:B------:R-:W-:Y:S01]  /*01c0*/  UMOV UR4, 0x400 ;  /* 0x0000040000047882 */ /* 0x000fe20000000000 */
[----:B------:R-:W-:Y:S01]  /*01d0*/  ISETP.GT.U32.AND P0, PT, R11, 0x1, PT ;  /* 0x000000010b00780c */ /* 0x000fe20003f04070 */
[----:B------:R-:W-:Y:S01]  /*01e0*/  BSSY.RECONVERGENT B0, `(.L_x_3) ;  /* 0x000000f000007945 */ /* 0x000fe20003800200 */
[----:B-1----:R-:W-:-:S06]  /*01f0*/  ULEA UR4, UR5, UR4, 0x18 ;  /* 0x0000000405047291 */ /* 0x002fcc000f8ec0ff */
[----:B------:R-:W-:-:S05]  /*0200*/  LEA R7, R11, UR4, 0x2 ;  /* 0x000000040b077c11 */ /* 0x000fca000f8e10ff */
[----:B-----5:R1:W-:Y:S01]  /*0210*/  STS [R7+0x8], R8 ;  /* 0x0000080807007388 */ /* 0x0203e20000000800 */
[----:B------:R-:W-:Y:S05]  /*0220*/  @P0 BRA `(.L_x_4) ;  /* 0x0000000000280947 */ /* 0x000fea0003800000 */
[----:B0-----:R-:W-:Y:S01]  /*0230*/  IADD3 R9, PT, PT, R5, R10, RZ ;  /* 0x0000000a05097210 */ /* 0x001fe20007ffe0ff */
[----:B------:R-:W-:Y:S01]  /*0240*/  BSSY.RECONVERGENT B1, `(.L_x_5) ;  /* 0x0000007000017945 */ /* 0x000fe20003800200 */
[----:B------:R-:W-:Y:S02]  /*0250*/  LEA R11, R10, R7, 0x2 ;  /* 0x000000070a0b7211 */ /* 0x000fe400078e10ff */
[----:B------:R-:W-:Y:S02]  /*0260*/  ISETP.GT.AND P0, PT, R9, 0x2faf07f, PT ;  /* 0x02faf07f0900780c */ /* 0x000fe40003f04270 */
[----:B------:R-:W-:-:S11]  /*0270*/  MOV R0, RZ ;  /* 0x000000ff00007202 */ /* 0x000fd60000000f00 */
[----:B------:R-:W-:Y:S05]  /*0280*/  @P0 BRA `(.L_x_6) ;  /* 0x0000000000080947 */ /* 0x000fea0003800000 */
[----:B------:R-:W-:-:S05]  /*0290*/  IMAD.WIDE R2, R9, 0x4, R2 ;  /* 0x0000000409027825 */ /* 0x000fca00078e0202 */
[----:B------:R0:W5:Y:S02]  /*02a0*/  LDG.E R0, desc[UR6][R2.64] ;  /* 0x0000000602007981 */ /* 0x000164000c1e1900 */
.L_x_6:
[----:B------:R-:W-:Y:S05]  /*02b0*/  BSYNC.RECONVERGENT B1 ;  /* 0x0000000000017941 */ /* 0x000fea0003800200 */
.L_x_5:
[----:B-----5:R2:W-:Y:S02]  /*02c0*/  STS [R11+0x8], R0 ;  /* 0x000008000b007388 */ /* 0x0205e40000000800 */
.L_x_4:
[----:B------:R-:W-:Y:S05]  /*02d0*/  BSYNC.RECONVERGENT B0 ;  /* 0x0000000000007941 */ /* 0x000fea0003800200 */
.L_x_3:
[----:B------:R-:W-:Y:S06]  /*02e0*/  BAR.SYNC.DEFER_BLOCKING 0x0 ;  /* 0x0000000000007b1d */ /* 0x000fec0000010000 */
[----:B------:R-:W3:Y:S02]  /*02f0*/  LDCU.128 UR8, c[0x3][URZ] ;  /* 0x00c00000ff0877ac */ /* 0x000ee40008000c00 */
[----:B0-----:R-:W0:Y:S01]  /*0300*/  LDC.64 R2, c[0x0][0x388] ;  /* 0x0000e200ff027b82 */ /* 0x001e220000000a00 */
[----:B------:R-:W4:Y:S01]  /*0310*/  LDCU UR4, c[0x3][0x10] ;  /* 0x00c00200ff0477ac */ /* 0x000f220008000800 */
[----:B--2---:R-:W3:Y:S04]  /*0320*/  LDS R0, [R7] ;  /* 0x0000000007007984 */ /* 0x004ee80000000800 */
[----:B------:R-:W2:Y:S01]  /*0330*/  LDS R9, [R7+0x4] ;  /* 0x0000040007097984 */ /* 0x000ea20000000800 */
[----:B0-----:R-:W-:-:S03]  /*0340*/  IMAD.WIDE.U32 R2, R5, 0x4, R2 ;  /* 0x0000000405027825 */ /* 0x001fc600078e0002 */
[----:B------:R-:W0:Y:S04]  /*0350*/  LDS R11, [R7+0x8] ;  /* 0x00000800070b7984 */ /* 0x000e280000000800 */
[----:B------:R-:W5:Y:S04]  /*0360*/  LDS R13, [R7+0xc] ;  /* 0x00000c00070d7984 */ /* 0x000f680000000800 */
[----:B------:R-:W4:Y:S01]  /*0370*/  LDS R15, [R7+0x10] ;  /* 0x00001000070f7984 */ /* 0x000f220000000800 */
[----:B---3--:R-:W-:-:S04]  /*0380*/  IMAD R0, R0, UR8, RZ ;  /* 0x0000000800007c24 */ /* 0x008fc8000f8e02ff */
[----:B--2---:R-:W-:-:S04]  /*0390*/  IMAD R0, R9, UR9, R0 ;  /* 0x0000000909007c24 */ /* 0x004fc8000f8e0200 */
[----:B0-----:R-:W-:-:S04]  /*03a0*/  IMAD R0, R11, UR10, R0 ;  /* 0x0000000a0b007c24 */ /* 0x001fc8000f8e0200 */
[----:B-----5:R-:W-:-:S04]  /*03b0*/  IMAD R0, R13, UR11, R0 ;  /* 0x0000000b0d007c24 */ /* 0x020fc8000f8e0200 */
[----:B----4-:R-:W-:-:S05]  /*03c0*/  IMAD R15, R15, UR4, R0 ;  /* 0x000000040f0f7c24 */ /* 0x010fca000f8e0200 */
[----:B------:R-:W-:Y:S01]  /*03d0*/  STG.E desc[UR6][R2.64], R15 ;  /* 0x0000000f02007986 */ /* 0x000fe2000c101906 */
[----:B------:R-:W-:Y:S05]  /*03e0*/  EXIT ;  /* 0x000000000000794d */ /* 0x000fea0003800000 */
.L_x_7:
        /* <DEDUP_REMOVED lines=9> */
.L_x_9:


//--------------------- .nv.shared.reserved.0     --------------------------
	.section	.nv.shared.reserved.0,"aw",@nobits
	.weak		__nv_reservedSMEM_offset_0_alias
	.size		__nv_reservedSMEM_offset_0_alias, 0, 64
	.other		__nv_reservedSMEM_offset_0_alias,@"STO_CUDA_RESERVED_SHARED STV_DEFAULT"
__nv_reservedSMEM_offset_0_alias:
	.zero		0
	.zero		64


//--------------------- .nv.shared._Z35convolution1d_tiles_constant_kernelPiS_ --------------------------
	.section	.nv.shared._Z35convolution1d_tiles_constant_kernelPiS_,"aw",@nobits
	.sectionflags	@""
	.align	4
.nv.shared._Z35convolution1d_tiles_constant_kernelPiS_:
	.zero		1168


//--------------------- .nv.constant0._Z38convolution1d_notile_noconstant_kernelPiS_ --------------------------
	.section	.nv.constant0._Z38convolution1d_notile_noconstant_kernelPiS_,"a",@progbits
	.sectionflags	@""
	.align	4
.nv.constant0._Z38convolution1d_notile_noconstant_kernelPiS_:
	.zero		912


//--------------------- .nv.constant0._Z35convolution1d_tiles_constant_kernelPiS_ --------------------------
	.section	.nv.constant0._Z35convolution1d_tiles_constant_kernelPiS_,"a",@progbits
	.sectionflags	@""
	.align	4
.nv.constant0._Z35convolution1d_tiles_constant_kernelPiS_:
	.zero		912


//--------------------- SYMBOLS --------------------------

	.type		.nv.reservedSmem.offset0,@object
	.size		.nv.reservedSmem.offset0,0x4
	.type		.nv.reservedSmem.cap,@object
	.size		.nv.reservedSmem.cap,0x4
